//
// Generated by NVIDIA NVVM Compiler
//
// Compiler Build ID: CL-36424714
// Cuda compilation tools, release 13.0, V13.0.88
// Based on NVVM 20.0.0
//

.version 9.0
.target sm_100
.address_size 64

	// .globl	_Z12simpleKernelPfS_i

.visible .entry _Z12simpleKernelPfS_i(
	.param .u64 .ptr .align 1 _Z12simpleKernelPfS_i_param_0,
	.param .u64 .ptr .align 1 _Z12simpleKernelPfS_i_param_1,
	.param .u32 _Z12simpleKernelPfS_i_param_2
)
{
	.reg .pred 	%p<3>;
	.reg .b32 	%r<6>;
	.reg .b32 	%f<4>;
	.reg .b64 	%rd<11>;

	ld.param.u64 	%rd3, [_Z12simpleKernelPfS_i_param_0];
	ld.param.u64 	%rd4, [_Z12simpleKernelPfS_i_param_1];
	ld.param.u32 	%r2, [_Z12simpleKernelPfS_i_param_2];
	cvta.to.global.u64 	%rd1, %rd4;
	cvta.to.global.u64 	%rd2, %rd3;
	mov.u32 	%r3, %tid.x;
	mov.u32 	%r4, %ctaid.x;
	mov.u32 	%r5, %ntid.x;
	mad.lo.s32 	%r1, %r4, %r5, %r3;
	setp.ge.s32 	%p1, %r1, %r2;
	@%p1 bra 	$L__BB0_2;
	mul.wide.s32 	%rd5, %r1, 4;
	add.s64 	%rd6, %rd2, %rd5;
	ld.global.f32 	%f1, [%rd6];
	add.f32 	%f2, %f1, 0f41200000;
	add.s64 	%rd7, %rd1, %rd5;
	st.global.f32 	[%rd7], %f2;
$L__BB0_2:
	setp.ne.s32 	%p2, %r1, 0;
	@%p2 bra 	$L__BB0_4;
	mul.wide.s32 	%rd8, %r2, 4;
	add.s64 	%rd9, %rd2, %rd8;
	ld.global.f32 	%f3, [%rd9];
	add.s64 	%rd10, %rd1, %rd8;
	st.global.f32 	[%rd10], %f3;
$L__BB0_4:
	ret;

}


// ===== COMPILED SASS (sm_100) =====

	.target	sm_100

	.elftype	@"ET_EXEC"


//--------------------- .note.nv.tkinfo           --------------------------
	.section	.note.nv.tkinfo,"",@"SHT_NOTE"
	.sectionflags	@"SHF_NOTE_NV_TKINFO"
	.tkinfo
        /*0018*/ 	.word	0x00000002
        /*0030*/ 	.string	""
        /*0030*/ 	.string	"ptxas"
        /*0030*/ 	.string	"Cuda compilation tools, release 13.0, V13.0.88"
        /*0030*/ 	.string	"Build cuda_13.0.r13.0/compiler.36424714_0"
        /*0030*/ 	.string	"-arch sm_100 -m 64 "



//--------------------- .note.nv.cuinfo           --------------------------
	.section	.note.nv.cuinfo,"",@"SHT_NOTE"
	.sectionflags	@"SHF_NOTE_NV_CUINFO"
        /*0018*/ 	.short	0x0002
        /*001a*/ 	.short	0x0064
        /*001c*/ 	.short	0x0082
	.zero		2


//--------------------- .nv.info                  --------------------------
	.section	.nv.info,"",@"SHT_CUDA_INFO"
	.align	4


	//----- nvinfo : EIATTR_REGCOUNT
	.align		4
        /*0000*/ 	.byte	0x04, 0x2f
        /*0002*/ 	.short	(.L_1 - .L_0)
	.align		4
.L_0:
        /*0004*/ 	.word	index@(_Z12simpleKernelPfS_i)
        /*0008*/ 	.word	0x0000000c


	//----- nvinfo : EIATTR_FRAME_SIZE
	.align		4
.L_1:
        /*000c*/ 	.byte	0x04, 0x11
        /*000e*/ 	.short	(.L_3 - .L_2)
	.align		4
.L_2:
        /*0010*/ 	.word	index@(_Z12simpleKernelPfS_i)
        /*0014*/ 	.word	0x00000000


	//----- nvinfo : EIATTR_MIN_STACK_SIZE
	.align		4
.L_3:
        /*0018*/ 	.byte	0x04, 0x12
        /*001a*/ 	.short	(.L_5 - .L_4)
	.align		4
.L_4:
        /*001c*/ 	.word	index@(_Z12simpleKernelPfS_i)
        /*0020*/ 	.word	0x00000000
.L_5:


//--------------------- .nv.compat                --------------------------
	.section	.nv.compat,"",@"SHT_CUDA_COMPAT_INFO"
	.align	4
        /*0000*/ 	.byte	0x02, 0x09, 0x00, 0x00, 0x02, 0x02, 0x01, 0x00, 0x02, 0x05, 0x05, 0x00, 0x03, 0x07, 0x01, 0x01
        /*0010*/ 	.byte	0x02, 0x03, 0x00, 0x00, 0x02, 0x06, 0x01, 0x00, 0x04, 0x0b, 0x08, 0x00, 0x09, 0x00, 0x00, 0x00
        /*0020*/ 	.byte	0x00, 0x00, 0x00, 0x00


//--------------------- .nv.info._Z12simpleKernelPfS_i --------------------------
	.section	.nv.info._Z12simpleKernelPfS_i,"",@"SHT_CUDA_INFO"
	.sectionflags	@""
	.align	4


	//----- nvinfo : EIATTR_CUDA_API_VERSION
	.align		4
        /*0000*/ 	.byte	0x04, 0x37
        /*0002*/ 	.short	(.L_7 - .L_6)
.L_6:
        /*0004*/ 	.word	0x00000082


	//----- nvinfo : EIATTR_KPARAM_INFO
	.align		4
.L_7:
        /*0008*/ 	.byte	0x04, 0x17
        /*000a*/ 	.short	(.L_9 - .L_8)
.L_8:
        /*000c*/ 	.word	0x00000000
        /*0010*/ 	.short	0x0002
        /*0012*/ 	.short	0x0010
        /*0014*/ 	.byte	0x00, 0xf0, 0x11, 0x00


	//----- nvinfo : EIATTR_KPARAM_INFO
	.align		4
.L_9:
        /*0018*/ 	.byte	0x04, 0x17
        /*001a*/ 	.short	(.L_11 - .L_10)
.L_10:
        /*001c*/ 	.word	0x00000000
        /*0020*/ 	.short	0x0001
        /*0022*/ 	.short	0x0008
        /*0024*/ 	.byte	0x00, 0xf5, 0x21, 0x00


	//----- nvinfo : EIATTR_KPARAM_INFO
	.align		4
.L_11:
        /*0028*/ 	.byte	0x04, 0x17
        /*002a*/ 	.short	(.L_13 - .L_12)
.L_12:
        /*002c*/ 	.word	0x00000000
        /*0030*/ 	.short	0x0000
        /*0032*/ 	.short	0x0000
        /*0034*/ 	.byte	0x00, 0xf5, 0x21, 0x00


	//----- nvinfo : EIATTR_SPARSE_MMA_MASK
	.align		4
.L_13:
        /*0038*/ 	.byte	0x03, 0x50
        /*003a*/ 	.short	0x0000


	//----- nvinfo : EIATTR_MAXREG_COUNT
	.align		4
        /*003c*/ 	.byte	0x03, 0x1b
        /*003e*/ 	.short	0x00ff


	//----- nvinfo : EIATTR_MERCURY_ISA_VERSION
	.align		4
        /*0040*/ 	.byte	0x03, 0x5f
        /*0042*/ 	.short	0x0101


	//----- nvinfo : EIATTR_VRC_CTA_INIT_COUNT
	.align		4
        /*0044*/ 	.byte	0x02, 0x4a
	.zero		1
	.zero		1


	//----- nvinfo : EIATTR_EXIT_INSTR_OFFSETS
	.align		4
        /*0048*/ 	.byte	0x04, 0x1c
        /*004a*/ 	.short	(.L_15 - .L_14)


	//   ....[0]....
.L_14:
        /*004c*/ 	.word	0x00000130


	//   ....[1]....
        /*0050*/ 	.word	0x000001a0


	//----- nvinfo : EIATTR_CRS_STACK_SIZE
	.align		4
.L_15:
        /*0054*/ 	.byte	0x04, 0x1e
        /*0056*/ 	.short	(.L_17 - .L_16)
.L_16:
        /*0058*/ 	.word	0x00000000


	//----- nvinfo : EIATTR_CBANK_PARAM_SIZE
	.align		4
.L_17:
        /*005c*/ 	.byte	0x03, 0x19
        /*005e*/ 	.short	0x0014


	//----- nvinfo : EIATTR_PARAM_CBANK
	.align		4
        /*0060*/ 	.byte	0x04, 0x0a
        /*0062*/ 	.short	(.L_19 - .L_18)
	.align		4
.L_18:
        /*0064*/ 	.word	index@(.nv.constant0._Z12simpleKernelPfS_i)
        /*0068*/ 	.short	0x0380
        /*006a*/ 	.short	0x0014


	//----- nvinfo : EIATTR_SW_WAR
	.align		4
.L_19:
        /*006c*/ 	.byte	0x04, 0x36
        /*006e*/ 	.short	(.L_21 - .L_20)
.L_20:
        /*0070*/ 	.word	0x00000008
.L_21:


//--------------------- .nv.callgraph             --------------------------
	.section	.nv.callgraph,"",@"SHT_CUDA_CALLGRAPH"
	.align	4
	.sectionentsize	8
	.align		4
        /*0000*/ 	.word	0x00000000
	.align		4
        /*0004*/ 	.word	0xffffffff
	.align		4
        /*0008*/ 	.word	0x00000000
	.align		4
        /*000c*/ 	.word	0xfffffffe
	.align		4
        /*0010*/ 	.word	0x00000000
	.align		4
        /*0014*/ 	.word	0xfffffffd
	.align		4
        /*0018*/ 	.word	0x00000000
	.align		4
        /*001c*/ 	.word	0xfffffffc


//--------------------- .text._Z12simpleKernelPfS_i --------------------------
	.section	.text._Z12simpleKernelPfS_i,"ax",@progbits
	.align	128
        .global         _Z12simpleKernelPfS_i
        .type           _Z12simpleKernelPfS_i,@function
        .size           _Z12simpleKernelPfS_i,(.L_x_3 - _Z12simpleKernelPfS_i)
        .other          _Z12simpleKernelPfS_i,@"STO_CUDA_ENTRY STV_DEFAULT"
_Z12simpleKernelPfS_i:
.text._Z12simpleKernelPfS_i:
[----:B------:R-:W-:Y:S01]  /*0000*/  LDC R1, c[0x0][0x37c] ;  /* 0x0000df00ff017b82 */ /* 0x000fe20000000800 */
[----:B------:R-:W0:Y:S07]  /*0010*/  S2R R7, SR_TID.X ;  /* 0x0000000000077919 */ /* 0x000e2e0000002100 */
[----:B------:R-:W0:Y:S01]  /*0020*/  S2UR UR4, SR_CTAID.X ;  /* 0x00000000000479c3 */ /* 0x000e220000002500 */
[----:B------:R-:W-:Y:S07]  /*0030*/  BSSY.RECONVERGENT B0, `(.L_x_0) ;  /* 0x000000f000007945 */ /* 0x000fee0003800200 */
[----:B------:R-:W0:Y:S08]  /*0040*/  LDC R0, c[0x0][0x360] ;  /* 0x0000d800ff007b82 */ /* 0x000e300000000800 */
[----:B------:R-:W1:Y:S01]  /*0050*/  LDC R9, c[0x0][0x390] ;  /* 0x0000e400ff097b82 */ /* 0x000e620000000800 */
[----:B0-----:R-:W-:Y:S01]  /*0060*/  IMAD R7, R0, UR4, R7 ;  /* 0x0000000400077c24 */ /* 0x001fe2000f8e0207 */
[----:B------:R-:W0:Y:S04]  /*0070*/  LDCU.64 UR4, c[0x0][0x358] ;  /* 0x00006b00ff0477ac */ /* 0x000e280008000a00 */
[----:B------:R-:W-:-:S02]  /*0080*/  ISETP.NE.AND P1, PT, R7, RZ, PT ;  /* 0x000000ff0700720c */ /* 0x000fc40003f25270 */
[----:B-1----:R-:W-:-:S13]  /*0090*/  ISETP.GE.AND P0, PT, R7, R9, PT ;  /* 0x000000090700720c */ /* 0x002fda0003f06270 */
[----:B0-----:R-:W-:Y:S05]  /*00a0*/  @P0 BRA `(.L_x_1) ;  /* 0x00000000001c0947 */ /* 0x001fea0003800000 */
[----:B------:R-:W0:Y:S08]  /*00b0*/  LDC.64 R2, c[0x0][0x380] ;  /* 0x0000e000ff027b82 */ /* 0x000e300000000a00 */
[----:B------:R-:W1:Y:S01]  /*00c0*/  LDC.64 R4, c[0x0][0x388] ;  /* 0x0000e200ff047b82 */ /* 0x000e620000000a00 */
[----:B0-----:R-:W-:-:S06]  /*00d0*/  IMAD.WIDE R2, R7, 0x4, R2 ;  /* 0x0000000407027825 */ /* 0x001fcc00078e0202 */
[----:B------:R-:W2:Y:S01]  /*00e0*/  LDG.E R2, desc[UR4][R2.64] ;  /* 0x0000000402027981 */ /* 0x000ea2000c1e1900 */
[----:B-1----:R-:W-:-:S04]  /*00f0*/  IMAD.WIDE R4, R7, 0x4, R4 ;  /* 0x0000000407047825 */ /* 0x002fc800078e0204 */
[----:B--2---:R-:W-:-:S05]  /*0100*/  FADD R7, R2, 10 ;  /* 0x4120000002077421 */ /* 0x004fca0000000000 */
[----:B------:R0:W-:Y:S02]  /*0110*/  STG.E desc[UR4][R4.64], R7 ;  /* 0x0000000704007986 */ /* 0x0001e4000c101904 */
.L_x_1:
[----:B------:R-:W-:Y:S05]  /*0120*/  BSYNC.RECONVERGENT B0 ;  /* 0x0000000000007941 */ /* 0x000fea0003800200 */
.L_x_0:
[----:B------:R-:W-:Y:S05]  /*0130*/  @P1 EXIT ;  /* 0x000000000000194d */ /* 0x000fea0003800000 */
[----:B------:R-:W1:Y:S08]  /*0140*/  LDC.64 R2, c[0x0][0x380] ;  /* 0x0000e000ff027b82 */ /* 0x000e700000000a00 */
[----:B0-----:R-:W0:Y:S01]  /*0150*/  LDC.64 R4, c[0x0][0x388] ;  /* 0x0000e200ff047b82 */ /* 0x001e220000000a00 */
[----:B-1----:R-:W-:-:S06]  /*0160*/  IMAD.WIDE R2, R9, 0x4, R2 ;  /* 0x0000000409027825 */ /* 0x002fcc00078e0202 */
[----:B------:R-:W2:Y:S01]  /*0170*/  LDG.E R3, desc[UR4][R2.64] ;  /* 0x0000000402037981 */ /* 0x000ea2000c1e1900 */
[----:B0-----:R-:W-:-:S05]  /*0180*/  IMAD.WIDE R4, R9, 0x4, R4 ;  /* 0x0000000409047825 */ /* 0x001fca00078e0204 */
[----:B--2---:R-:W-:Y:S01]  /*0190*/  STG.E desc[UR4][R4.64], R3 ;  /* 0x0000000304007986 */ /* 0x004fe2000c101904 */
[----:B------:R-:W-:Y:S05]  /*01a0*/  EXIT ;  /* 0x000000000000794d */ /* 0x000fea0003800000 */
.L_x_2:
[----:B------:R-:W-:-:S00]  /*01b0*/  BRA `(.L_x_2) ;  /* 0xfffffffc00fc7947 */ /* 0x000fc0000383ffff */
[----:B------:R-:W-:-:S00]  /*01c0*/  NOP ;  /* 0x0000000000007918 */ /* 0x000fc00000000000 */
        /* <DEDUP_REMOVED lines=11> */
.L_x_3:


//--------------------- .nv.shared.reserved.0     --------------------------
	.section	.nv.shared.reserved.0,"aw",@nobits
	.weak		__nv_reservedSMEM_offset_0_alias
	.size		__nv_reservedSMEM_offset_0_alias, 0, 64
	.other		__nv_reservedSMEM_offset_0_alias,@"STO_CUDA_RESERVED_SHARED STV_DEFAULT"
__nv_reservedSMEM_offset_0_alias:
	.zero		0
	.zero		64


//--------------------- .nv.constant0._Z12simpleKernelPfS_i --------------------------
	.section	.nv.constant0._Z12simpleKernelPfS_i,"a",@progbits
	.sectionflags	@""
	.align	4
.nv.constant0._Z12simpleKernelPfS_i:
	.zero		916


//--------------------- SYMBOLS --------------------------

	.type		.nv.reservedSmem.offset0,@object
	.size		.nv.reservedSmem.offset0,0x4
